//
// Generated by NVIDIA NVVM Compiler
//
// Compiler Build ID: CL-36424714
// Cuda compilation tools, release 13.0, V13.0.88
// Based on NVVM 20.0.0
//

.version 9.0
.target sm_100
.address_size 64

	// .globl	_Z7mat_addPiS_S_

.visible .entry _Z7mat_addPiS_S_(
	.param .u64 .ptr .align 1 _Z7mat_addPiS_S__param_0,
	.param .u64 .ptr .align 1 _Z7mat_addPiS_S__param_1,
	.param .u64 .ptr .align 1 _Z7mat_addPiS_S__param_2
)
{
	.reg .pred 	%p<2>;
	.reg .b32 	%r<61>;
	.reg .b64 	%rd<14>;

	ld.param.u64 	%rd4, [_Z7mat_addPiS_S__param_0];
	ld.param.u64 	%rd5, [_Z7mat_addPiS_S__param_1];
	ld.param.u64 	%rd6, [_Z7mat_addPiS_S__param_2];
	cvta.to.global.u64 	%rd7, %rd6;
	cvta.to.global.u64 	%rd8, %rd5;
	cvta.to.global.u64 	%rd9, %rd4;
	mov.u32 	%r7, %ctaid.x;
	mov.u32 	%r8, %tid.x;
	shl.b32 	%r9, %r8, 9;
	shl.b32 	%r10, %r7, 15;
	add.s32 	%r59, %r10, %r9;
	add.s64 	%rd1, %rd9, 32;
	add.s64 	%rd2, %rd8, 32;
	add.s64 	%rd3, %rd7, 32;
	mov.b32 	%r60, 0;
$L__BB0_1:
	mul.wide.s32 	%rd10, %r59, 4;
	add.s64 	%rd11, %rd1, %rd10;
	add.s64 	%rd12, %rd2, %rd10;
	add.s64 	%rd13, %rd3, %rd10;
	ld.global.u32 	%r11, [%rd11+-32];
	ld.global.u32 	%r12, [%rd12+-32];
	mul.lo.s32 	%r13, %r12, %r11;
	st.global.u32 	[%rd13+-32], %r13;
	ld.global.u32 	%r14, [%rd11+-28];
	ld.global.u32 	%r15, [%rd12+-28];
	mul.lo.s32 	%r16, %r15, %r14;
	st.global.u32 	[%rd13+-28], %r16;
	ld.global.u32 	%r17, [%rd11+-24];
	ld.global.u32 	%r18, [%rd12+-24];
	mul.lo.s32 	%r19, %r18, %r17;
	st.global.u32 	[%rd13+-24], %r19;
	ld.global.u32 	%r20, [%rd11+-20];
	ld.global.u32 	%r21, [%rd12+-20];
	mul.lo.s32 	%r22, %r21, %r20;
	st.global.u32 	[%rd13+-20], %r22;
	ld.global.u32 	%r23, [%rd11+-16];
	ld.global.u32 	%r24, [%rd12+-16];
	mul.lo.s32 	%r25, %r24, %r23;
	st.global.u32 	[%rd13+-16], %r25;
	ld.global.u32 	%r26, [%rd11+-12];
	ld.global.u32 	%r27, [%rd12+-12];
	mul.lo.s32 	%r28, %r27, %r26;
	st.global.u32 	[%rd13+-12], %r28;
	ld.global.u32 	%r29, [%rd11+-8];
	ld.global.u32 	%r30, [%rd12+-8];
	mul.lo.s32 	%r31, %r30, %r29;
	st.global.u32 	[%rd13+-8], %r31;
	ld.global.u32 	%r32, [%rd11+-4];
	ld.global.u32 	%r33, [%rd12+-4];
	mul.lo.s32 	%r34, %r33, %r32;
	st.global.u32 	[%rd13+-4], %r34;
	ld.global.u32 	%r35, [%rd11];
	ld.global.u32 	%r36, [%rd12];
	mul.lo.s32 	%r37, %r36, %r35;
	st.global.u32 	[%rd13], %r37;
	ld.global.u32 	%r38, [%rd11+4];
	ld.global.u32 	%r39, [%rd12+4];
	mul.lo.s32 	%r40, %r39, %r38;
	st.global.u32 	[%rd13+4], %r40;
	ld.global.u32 	%r41, [%rd11+8];
	ld.global.u32 	%r42, [%rd12+8];
	mul.lo.s32 	%r43, %r42, %r41;
	st.global.u32 	[%rd13+8], %r43;
	ld.global.u32 	%r44, [%rd11+12];
	ld.global.u32 	%r45, [%rd12+12];
	mul.lo.s32 	%r46, %r45, %r44;
	st.global.u32 	[%rd13+12], %r46;
	ld.global.u32 	%r47, [%rd11+16];
	ld.global.u32 	%r48, [%rd12+16];
	mul.lo.s32 	%r49, %r48, %r47;
	st.global.u32 	[%rd13+16], %r49;
	ld.global.u32 	%r50, [%rd11+20];
	ld.global.u32 	%r51, [%rd12+20];
	mul.lo.s32 	%r52, %r51, %r50;
	st.global.u32 	[%rd13+20], %r52;
	ld.global.u32 	%r53, [%rd11+24];
	ld.global.u32 	%r54, [%rd12+24];
	mul.lo.s32 	%r55, %r54, %r53;
	st.global.u32 	[%rd13+24], %r55;
	ld.global.u32 	%r56, [%rd11+28];
	ld.global.u32 	%r57, [%rd12+28];
	mul.lo.s32 	%r58, %r57, %r56;
	st.global.u32 	[%rd13+28], %r58;
	add.s32 	%r60, %r60, 16;
	add.s32 	%r59, %r59, 16;
	setp.ne.s32 	%p1, %r60, 512;
	@%p1 bra 	$L__BB0_1;
	ret;

}


// ===== COMPILED SASS (sm_100) =====

	.target	sm_100

	.elftype	@"ET_EXEC"


//--------------------- .note.nv.tkinfo           --------------------------
	.section	.note.nv.tkinfo,"",@"SHT_NOTE"
	.sectionflags	@"SHF_NOTE_NV_TKINFO"
	.tkinfo
        /*0018*/ 	.word	0x00000002
        /*0030*/ 	.string	""
        /*0030*/ 	.string	"ptxas"
        /*0030*/ 	.string	"Cuda compilation tools, release 13.0, V13.0.88"
        /*0030*/ 	.string	"Build cuda_13.0.r13.0/compiler.36424714_0"
        /*0030*/ 	.string	"-arch sm_100 -m 64 "



//--------------------- .note.nv.cuinfo           --------------------------
	.section	.note.nv.cuinfo,"",@"SHT_NOTE"
	.sectionflags	@"SHF_NOTE_NV_CUINFO"
        /*0018*/ 	.short	0x0002
        /*001a*/ 	.short	0x0064
        /*001c*/ 	.short	0x0082
	.zero		2


//--------------------- .nv.info                  --------------------------
	.section	.nv.info,"",@"SHT_CUDA_INFO"
	.align	4


	//----- nvinfo : EIATTR_REGCOUNT
	.align		4
        /*0000*/ 	.byte	0x04, 0x2f
        /*0002*/ 	.short	(.L_1 - .L_0)
	.align		4
.L_0:
        /*0004*/ 	.word	index@(_Z7mat_addPiS_S_)
        /*0008*/ 	.word	0x00000012


	//----- nvinfo : EIATTR_FRAME_SIZE
	.align		4
.L_1:
        /*000c*/ 	.byte	0x04, 0x11
        /*000e*/ 	.short	(.L_3 - .L_2)
	.align		4
.L_2:
        /*0010*/ 	.word	index@(_Z7mat_addPiS_S_)
        /*0014*/ 	.word	0x00000000


	//----- nvinfo : EIATTR_MIN_STACK_SIZE
	.align		4
.L_3:
        /*0018*/ 	.byte	0x04, 0x12
        /*001a*/ 	.short	(.L_5 - .L_4)
	.align		4
.L_4:
        /*001c*/ 	.word	index@(_Z7mat_addPiS_S_)
        /*0020*/ 	.word	0x00000000
.L_5:


//--------------------- .nv.compat                --------------------------
	.section	.nv.compat,"",@"SHT_CUDA_COMPAT_INFO"
	.align	4
        /*0000*/ 	.byte	0x02, 0x09, 0x00, 0x00, 0x02, 0x02, 0x01, 0x00, 0x02, 0x05, 0x05, 0x00, 0x03, 0x07, 0x01, 0x01
        /*0010*/ 	.byte	0x02, 0x03, 0x00, 0x00, 0x02, 0x06, 0x01, 0x00, 0x04, 0x0b, 0x08, 0x00, 0x09, 0x00, 0x00, 0x00
        /*0020*/ 	.byte	0x00, 0x00, 0x00, 0x00


//--------------------- .nv.info._Z7mat_addPiS_S_ --------------------------
	.section	.nv.info._Z7mat_addPiS_S_,"",@"SHT_CUDA_INFO"
	.sectionflags	@""
	.align	4


	//----- nvinfo : EIATTR_CUDA_API_VERSION
	.align		4
        /*0000*/ 	.byte	0x04, 0x37
        /*0002*/ 	.short	(.L_7 - .L_6)
.L_6:
        /*0004*/ 	.word	0x00000082


	//----- nvinfo : EIATTR_KPARAM_INFO
	.align		4
.L_7:
        /*0008*/ 	.byte	0x04, 0x17
        /*000a*/ 	.short	(.L_9 - .L_8)
.L_8:
        /*000c*/ 	.word	0x00000000
        /*0010*/ 	.short	0x0002
        /*0012*/ 	.short	0x0010
        /*0014*/ 	.byte	0x00, 0xf5, 0x21, 0x00


	//----- nvinfo : EIATTR_KPARAM_INFO
	.align		4
.L_9:
        /*0018*/ 	.byte	0x04, 0x17
        /*001a*/ 	.short	(.L_11 - .L_10)
.L_10:
        /*001c*/ 	.word	0x00000000
        /*0020*/ 	.short	0x0001
        /*0022*/ 	.short	0x0008
        /*0024*/ 	.byte	0x00, 0xf5, 0x21, 0x00


	//----- nvinfo : EIATTR_KPARAM_INFO
	.align		4
.L_11:
        /*0028*/ 	.byte	0x04, 0x17
        /*002a*/ 	.short	(.L_13 - .L_12)
.L_12:
        /*002c*/ 	.word	0x00000000
        /*0030*/ 	.short	0x0000
        /*0032*/ 	.short	0x0000
        /*0034*/ 	.byte	0x00, 0xf5, 0x21, 0x00


	//----- nvinfo : EIATTR_SPARSE_MMA_MASK
	.align		4
.L_13:
        /*0038*/ 	.byte	0x03, 0x50
        /*003a*/ 	.short	0x0000


	//----- nvinfo : EIATTR_MAXREG_COUNT
	.align		4
        /*003c*/ 	.byte	0x03, 0x1b
        /*003e*/ 	.short	0x00ff


	//----- nvinfo : EIATTR_MERCURY_ISA_VERSION
	.align		4
        /*0040*/ 	.byte	0x03, 0x5f
        /*0042*/ 	.short	0x0101


	//----- nvinfo : EIATTR_VRC_CTA_INIT_COUNT
	.align		4
        /*0044*/ 	.byte	0x02, 0x4a
	.zero		1
	.zero		1


	//----- nvinfo : EIATTR_EXIT_INSTR_OFFSETS
	.align		4
        /*0048*/ 	.byte	0x04, 0x1c
        /*004a*/ 	.short	(.L_15 - .L_14)


	//   ....[0]....
.L_14:
        /*004c*/ 	.word	0x000005c0


	//----- nvinfo : EIATTR_CBANK_PARAM_SIZE
	.align		4
.L_15:
        /*0050*/ 	.byte	0x03, 0x19
        /*0052*/ 	.short	0x0018


	//----- nvinfo : EIATTR_PARAM_CBANK
	.align		4
        /*0054*/ 	.byte	0x04, 0x0a
        /*0056*/ 	.short	(.L_17 - .L_16)
	.align		4
.L_16:
        /*0058*/ 	.word	index@(.nv.constant0._Z7mat_addPiS_S_)
        /*005c*/ 	.short	0x0380
        /*005e*/ 	.short	0x0018


	//----- nvinfo : EIATTR_SW_WAR
	.align		4
.L_17:
        /*0060*/ 	.byte	0x04, 0x36
        /*0062*/ 	.short	(.L_19 - .L_18)
.L_18:
        /*0064*/ 	.word	0x00000008
.L_19:


//--------------------- .nv.callgraph             --------------------------
	.section	.nv.callgraph,"",@"SHT_CUDA_CALLGRAPH"
	.align	4
	.sectionentsize	8
	.align		4
        /*0000*/ 	.word	0x00000000
	.align		4
        /*0004*/ 	.word	0xffffffff
	.align		4
        /*0008*/ 	.word	0x00000000
	.align		4
        /*000c*/ 	.word	0xfffffffe
	.align		4
        /*0010*/ 	.word	0x00000000
	.align		4
        /*0014*/ 	.word	0xfffffffd
	.align		4
        /*0018*/ 	.word	0x00000000
	.align		4
        /*001c*/ 	.word	0xfffffffc


//--------------------- .text._Z7mat_addPiS_S_    --------------------------
	.section	.text._Z7mat_addPiS_S_,"ax",@progbits
	.align	128
        .global         _Z7mat_addPiS_S_
        .type           _Z7mat_addPiS_S_,@function
        .size           _Z7mat_addPiS_S_,(.L_x_2 - _Z7mat_addPiS_S_)
        .other          _Z7mat_addPiS_S_,@"STO_CUDA_ENTRY STV_DEFAULT"
_Z7mat_addPiS_S_:
.text._Z7mat_addPiS_S_:
[----:B------:R-:W-:Y:S01]  /*0000*/  LDC R1, c[0x0][0x37c] ;  /* 0x0000df00ff017b82 */ /* 0x000fe20000000800 */
[----:B------:R-:W0:Y:S01]  /*0010*/  S2R R0, SR_CTAID.X ;  /* 0x0000000000007919 */ /* 0x000e220000002500 */
[----:B------:R-:W1:Y:S01]  /*0020*/  LDCU.128 UR12, c[0x0][0x380] ;  /* 0x00007000ff0c77ac */ /* 0x000e620008000c00 */
[----:B------:R-:W0:Y:S01]  /*0030*/  S2R R3, SR_TID.X ;  /* 0x0000000000037919 */ /* 0x000e220000002100 */
[----:B------:R-:W2:Y:S01]  /*0040*/  LDCU.64 UR10, c[0x0][0x390] ;  /* 0x00007200ff0a77ac */ /* 0x000ea20008000a00 */
[----:B------:R-:W3:Y:S01]  /*0050*/  LDCU.64 UR16, c[0x0][0x358] ;  /* 0x00006b00ff1077ac */ /* 0x000ee20008000a00 */
[----:B------:R-:W-:Y:S01]  /*0060*/  UMOV UR4, URZ ;  /* 0x000000ff00047c82 */ /* 0x000fe20008000000 */
[----:B-1----:R-:W-:Y:S02]  /*0070*/  UIADD3 UR9, UP0, UPT, UR12, 0x20, URZ ;  /* 0x000000200c097890 */ /* 0x002fe4000ff1e0ff */
[----:B------:R-:W-:Y:S02]  /*0080*/  UIADD3 UR7, UP1, UPT, UR14, 0x20, URZ ;  /* 0x000000200e077890 */ /* 0x000fe4000ff3e0ff */
[----:B--2---:R-:W-:-:S02]  /*0090*/  UIADD3 UR5, UP2, UPT, UR10, 0x20, URZ ;  /* 0x000000200a057890 */ /* 0x004fc4000ff5e0ff */
[----:B------:R-:W-:Y:S02]  /*00a0*/  UIADD3.X UR10, UPT, UPT, URZ, UR13, URZ, UP0, !UPT ;  /* 0x0000000dff0a7290 */ /* 0x000fe400087fe4ff */
[----:B------:R-:W-:Y:S02]  /*00b0*/  UIADD3.X UR8, UPT, UPT, URZ, UR15, URZ, UP1, !UPT ;  /* 0x0000000fff087290 */ /* 0x000fe40008ffe4ff */
[----:B------:R-:W-:Y:S01]  /*00c0*/  UIADD3.X UR6, UPT, UPT, URZ, UR11, URZ, UP2, !UPT ;  /* 0x0000000bff067290 */ /* 0x000fe200097fe4ff */
[----:B0-----:R-:W-:-:S04]  /*00d0*/  LEA R0, R0, R3, 0x6 ;  /* 0x0000000300007211 */ /* 0x001fc800078e30ff */
[----:B---3--:R-:W-:-:S07]  /*00e0*/  SHF.L.U32 R0, R0, 0x9, RZ ;  /* 0x0000000900007819 */ /* 0x008fce00000006ff */
.L_x_0:
[----:B------:R-:W-:Y:S02]  /*00f0*/  MOV R2, UR9 ;  /* 0x0000000900027c02 */ /* 0x000fe40008000f00 */
[----:B------:R-:W-:Y:S02]  /*0100*/  MOV R3, UR10 ;  /* 0x0000000a00037c02 */ /* 0x000fe40008000f00 */
[----:B------:R-:W-:Y:S02]  /*0110*/  MOV R4, UR7 ;  /* 0x0000000700047c02 */ /* 0x000fe40008000f00 */
[----:B------:R-:W-:Y:S01]  /*0120*/  MOV R5, UR8 ;  /* 0x0000000800057c02 */ /* 0x000fe20008000f00 */
[----:B------:R-:W-:-:S04]  /*0130*/  IMAD.WIDE R2, R0, 0x4, R2 ;  /* 0x0000000400027825 */ /* 0x000fc800078e0202 */
[----:B------:R-:W-:Y:S01]  /*0140*/  IMAD.WIDE R4, R0, 0x4, R4 ;  /* 0x0000000400047825 */ /* 0x000fe200078e0204 */
[----:B------:R-:W2:Y:S04]  /*0150*/  LDG.E R8, desc[UR16][R2.64+-0x20] ;  /* 0xffffe01002087981 */ /* 0x000ea8000c1e1900 */
[----:B0-----:R-:W2:Y:S01]  /*0160*/  LDG.E R9, desc[UR16][R4.64+-0x20] ;  /* 0xffffe01004097981 */ /* 0x001ea2000c1e1900 */
[----:B------:R-:W-:Y:S02]  /*0170*/  MOV R6, UR5 ;  /* 0x0000000500067c02 */ /* 0x000fe40008000f00 */
[----:B------:R-:W-:-:S03]  /*0180*/  MOV R7, UR6 ;  /* 0x0000000600077c02 */ /* 0x000fc60008000f00 */
[----:B------:R-:W-:-:S04]  /*0190*/  IMAD.WIDE R6, R0, 0x4, R6 ;  /* 0x0000000400067825 */ /* 0x000fc800078e0206 */
[----:B--2---:R-:W-:-:S05]  /*01a0*/  IMAD R9, R8, R9, RZ ;  /* 0x0000000908097224 */ /* 0x004fca00078e02ff */
[----:B------:R0:W-:Y:S04]  /*01b0*/  STG.E desc[UR16][R6.64+-0x20], R9 ;  /* 0xffffe00906007986 */ /* 0x0001e8000c101910 */
[----:B------:R-:W2:Y:S04]  /*01c0*/  LDG.E R8, desc[UR16][R2.64+-0x1c] ;  /* 0xffffe41002087981 */ /* 0x000ea8000c1e1900 */
[----:B------:R-:W2:Y:S02]  /*01d0*/  LDG.E R11, desc[UR16][R4.64+-0x1c] ;  /* 0xffffe410040b7981 */ /* 0x000ea4000c1e1900 */
[----:B--2---:R-:W-:-:S05]  /*01e0*/  IMAD R11, R8, R11, RZ ;  /* 0x0000000b080b7224 */ /* 0x004fca00078e02ff */
[----:B------:R1:W-:Y:S04]  /*01f0*/  STG.E desc[UR16][R6.64+-0x1c], R11 ;  /* 0xffffe40b06007986 */ /* 0x0003e8000c101910 */
[----:B------:R-:W2:Y:S04]  /*0200*/  LDG.E R8, desc[UR16][R2.64+-0x18] ;  /* 0xffffe81002087981 */ /* 0x000ea8000c1e1900 */
[----:B------:R-:W2:Y:S02]  /*0210*/  LDG.E R13, desc[UR16][R4.64+-0x18] ;  /* 0xffffe810040d7981 */ /* 0x000ea4000c1e1900 */
[----:B--2---:R-:W-:-:S05]  /*0220*/  IMAD R13, R8, R13, RZ ;  /* 0x0000000d080d7224 */ /* 0x004fca00078e02ff */
[----:B------:R2:W-:Y:S04]  /*0230*/  STG.E desc[UR16][R6.64+-0x18], R13 ;  /* 0xffffe80d06007986 */ /* 0x0005e8000c101910 */
[----:B------:R-:W3:Y:S04]  /*0240*/  LDG.E R8, desc[UR16][R2.64+-0x14] ;  /* 0xffffec1002087981 */ /* 0x000ee8000c1e1900 */
[----:B------:R-:W3:Y:S02]  /*0250*/  LDG.E R15, desc[UR16][R4.64+-0x14] ;  /* 0xffffec10040f7981 */ /* 0x000ee4000c1e1900 */
[----:B---3--:R-:W-:-:S05]  /*0260*/  IMAD R15, R8, R15, RZ ;  /* 0x0000000f080f7224 */ /* 0x008fca00078e02ff */
[----:B------:R3:W-:Y:S04]  /*0270*/  STG.E desc[UR16][R6.64+-0x14], R15 ;  /* 0xffffec0f06007986 */ /* 0x0007e8000c101910 */
[----:B------:R-:W4:Y:S04]  /*0280*/  LDG.E R8, desc[UR16][R2.64+-0x10] ;  /* 0xfffff01002087981 */ /* 0x000f28000c1e1900 */
[----:B0-----:R-:W4:Y:S02]  /*0290*/  LDG.E R9, desc[UR16][R4.64+-0x10] ;  /* 0xfffff01004097981 */ /* 0x001f24000c1e1900 */
[----:B----4-:R-:W-:-:S05]  /*02a0*/  IMAD R9, R8, R9, RZ ;  /* 0x0000000908097224 */ /* 0x010fca00078e02ff */
[----:B------:R0:W-:Y:S04]  /*02b0*/  STG.E desc[UR16][R6.64+-0x10], R9 ;  /* 0xfffff00906007986 */ /* 0x0001e8000c101910 */
[----:B------:R-:W4:Y:S04]  /*02c0*/  LDG.E R8, desc[UR16][R2.64+-0xc] ;  /* 0xfffff41002087981 */ /* 0x000f28000c1e1900 */
[----:B-1----:R-:W4:Y:S02]  /*02d0*/  LDG.E R11, desc[UR16][R4.64+-0xc] ;  /* 0xfffff410040b7981 */ /* 0x002f24000c1e1900 */
[----:B----4-:R-:W-:-:S05]  /*02e0*/  IMAD R11, R8, R11, RZ ;  /* 0x0000000b080b7224 */ /* 0x010fca00078e02ff */
[----:B------:R1:W-:Y:S04]  /*02f0*/  STG.E desc[UR16][R6.64+-0xc], R11 ;  /* 0xfffff40b06007986 */ /* 0x0003e8000c101910 */
[----:B------:R-:W4:Y:S04]  /*0300*/  LDG.E R8, desc[UR16][R2.64+-0x8] ;  /* 0xfffff81002087981 */ /* 0x000f28000c1e1900 */
[----:B--2---:R-:W4:Y:S02]  /*0310*/  LDG.E R13, desc[UR16][R4.64+-0x8] ;  /* 0xfffff810040d7981 */ /* 0x004f24000c1e1900 */
[----:B----4-:R-:W-:-:S05]  /*0320*/  IMAD R13, R8, R13, RZ ;  /* 0x0000000d080d7224 */ /* 0x010fca00078e02ff */
[----:B------:R2:W-:Y:S04]  /*0330*/  STG.E desc[UR16][R6.64+-0x8], R13 ;  /* 0xfffff80d06007986 */ /* 0x0005e8000c101910 */
[----:B------:R-:W4:Y:S04]  /*0340*/  LDG.E R8, desc[UR16][R2.64+-0x4] ;  /* 0xfffffc1002087981 */ /* 0x000f28000c1e1900 */
[----:B---3--:R-:W4:Y:S02]  /*0350*/  LDG.E R15, desc[UR16][R4.64+-0x4] ;  /* 0xfffffc10040f7981 */ /* 0x008f24000c1e1900 */
[----:B----4-:R-:W-:-:S05]  /*0360*/  IMAD R15, R8, R15, RZ ;  /* 0x0000000f080f7224 */ /* 0x010fca00078e02ff */
        /* <DEDUP_REMOVED lines=29> */
[----:B------:R-:W2:Y:S04]  /*0540*/  LDG.E R8, desc[UR16][R2.64+0x1c] ;  /* 0x00001c1002087981 */ /* 0x000ea8000c1e1900 */
[----:B---3--:R-:W2:Y:S01]  /*0550*/  LDG.E R15, desc[UR16][R4.64+0x1c] ;  /* 0x00001c10040f7981 */ /* 0x008ea2000c1e1900 */
[----:B------:R-:W-:Y:S01]  /*0560*/  UIADD3 UR4, UPT, UPT, UR4, 0x10, URZ ;  /* 0x0000001004047890 */ /* 0x000fe2000fffe0ff */
[----:B------:R-:W-:-:S03]  /*0570*/  IADD3 R0, PT, PT, R0, 0x10, RZ ;  /* 0x0000001000007810 */ /* 0x000fc60007ffe0ff */
[----:B------:R-:W-:Y:S01]  /*0580*/  UISETP.NE.AND UP0, UPT, UR4, 0x200, UPT ;  /* 0x000002000400788c */ /* 0x000fe2000bf05270 */
[----:B--2---:R-:W-:-:S05]  /*0590*/  IMAD R15, R8, R15, RZ ;  /* 0x0000000f080f7224 */ /* 0x004fca00078e02ff */
[----:B------:R0:W-:Y:S03]  /*05a0*/  STG.E desc[UR16][R6.64+0x1c], R15 ;  /* 0x00001c0f06007986 */ /* 0x0001e6000c101910 */
[----:B------:R-:W-:Y:S05]  /*05b0*/  BRA.U UP0, `(.L_x_0) ;  /* 0xfffffff900cc7547 */ /* 0x000fea000b83ffff */
[----:B------:R-:W-:Y:S05]  /*05c0*/  EXIT ;  /* 0x000000000000794d */ /* 0x000fea0003800000 */
.L_x_1:
[----:B------:R-:W-:-:S00]  /*05d0*/  BRA `(.L_x_1) ;  /* 0xfffffffc00fc7947 */ /* 0x000fc0000383ffff */
[----:B------:R-:W-:-:S00]  /*05e0*/  NOP ;  /* 0x0000000000007918 */ /* 0x000fc00000000000 */
        /* <DEDUP_REMOVED lines=9> */
.L_x_2:


//--------------------- .nv.shared.reserved.0     --------------------------
	.section	.nv.shared.reserved.0,"aw",@nobits
	.weak		__nv_reservedSMEM_offset_0_alias
	.size		__nv_reservedSMEM_offset_0_alias, 0, 64
	.other		__nv_reservedSMEM_offset_0_alias,@"STO_CUDA_RESERVED_SHARED STV_DEFAULT"
__nv_reservedSMEM_offset_0_alias:
	.zero		0
	.zero		64


//--------------------- .nv.constant0._Z7mat_addPiS_S_ --------------------------
	.section	.nv.constant0._Z7mat_addPiS_S_,"a",@progbits
	.sectionflags	@""
	.align	4
.nv.constant0._Z7mat_addPiS_S_:
	.zero		920


//--------------------- SYMBOLS --------------------------

	.type		.nv.reservedSmem.offset0,@object
	.size		.nv.reservedSmem.offset0,0x4
